//
// Generated by NVIDIA NVVM Compiler
//
// Compiler Build ID: CL-36424714
// Cuda compilation tools, release 13.0, V13.0.88
// Based on NVVM 20.0.0
//

.version 9.0
.target sm_100
.address_size 64

	// .globl	_Z6kernelPfS_S_
// _ZZ6kernelPfS_S_E5cache has been demoted

.visible .entry _Z6kernelPfS_S_(
	.param .u64 .ptr .align 1 _Z6kernelPfS_S__param_0,
	.param .u64 .ptr .align 1 _Z6kernelPfS_S__param_1,
	.param .u64 .ptr .align 1 _Z6kernelPfS_S__param_2
)
{
	.reg .pred 	%p<7>;
	.reg .b32 	%r<20>;
	.reg .b32 	%f<14>;
	.reg .b64 	%rd<12>;
	// demoted variable
	.shared .align 4 .b8 _ZZ6kernelPfS_S_E5cache[1024];
	ld.param.u64 	%rd3, [_Z6kernelPfS_S__param_0];
	ld.param.u64 	%rd4, [_Z6kernelPfS_S__param_1];
	ld.param.u64 	%rd5, [_Z6kernelPfS_S__param_2];
	mov.u32 	%r1, %tid.x;
	mov.u32 	%r2, %ctaid.x;
	shl.b32 	%r11, %r2, 8;
	add.s32 	%r18, %r11, %r1;
	setp.gt.s32 	%p1, %r18, 33791;
	mov.f32 	%f13, 0f00000000;
	@%p1 bra 	$L__BB0_3;
	mov.u32 	%r12, %ntid.x;
	mov.u32 	%r13, %nctaid.x;
	mul.lo.s32 	%r4, %r12, %r13;
	cvta.to.global.u64 	%rd1, %rd3;
	cvta.to.global.u64 	%rd2, %rd4;
	mov.f32 	%f13, 0f00000000;
$L__BB0_2:
	mul.wide.s32 	%rd6, %r18, 4;
	add.s64 	%rd7, %rd1, %rd6;
	ld.global.f32 	%f6, [%rd7];
	add.s64 	%rd8, %rd2, %rd6;
	ld.global.f32 	%f7, [%rd8];
	fma.rn.f32 	%f13, %f6, %f7, %f13;
	add.s32 	%r18, %r18, %r4;
	setp.lt.s32 	%p2, %r18, 33792;
	@%p2 bra 	$L__BB0_2;
$L__BB0_3:
	shl.b32 	%r14, %r1, 2;
	mov.u32 	%r15, _ZZ6kernelPfS_S_E5cache;
	add.s32 	%r7, %r15, %r14;
	st.shared.f32 	[%r7], %f13;
	bar.sync 	0;
	mov.u32 	%r19, %ntid.x;
	setp.lt.u32 	%p3, %r19, 2;
	@%p3 bra 	$L__BB0_7;
$L__BB0_4:
	shr.u32 	%r10, %r19, 1;
	setp.ge.u32 	%p4, %r1, %r10;
	@%p4 bra 	$L__BB0_6;
	shl.b32 	%r16, %r10, 2;
	add.s32 	%r17, %r7, %r16;
	ld.shared.f32 	%f8, [%r17];
	ld.shared.f32 	%f9, [%r7];
	add.f32 	%f10, %f8, %f9;
	st.shared.f32 	[%r7], %f10;
$L__BB0_6:
	bar.sync 	0;
	setp.gt.u32 	%p5, %r19, 3;
	mov.u32 	%r19, %r10;
	@%p5 bra 	$L__BB0_4;
$L__BB0_7:
	setp.ne.s32 	%p6, %r1, 0;
	@%p6 bra 	$L__BB0_9;
	ld.shared.f32 	%f11, [_ZZ6kernelPfS_S_E5cache];
	cvta.to.global.u64 	%rd9, %rd5;
	mul.wide.u32 	%rd10, %r2, 4;
	add.s64 	%rd11, %rd9, %rd10;
	st.global.f32 	[%rd11], %f11;
$L__BB0_9:
	ret;

}


// ===== COMPILED SASS (sm_100) =====

	.target	sm_100

	.elftype	@"ET_EXEC"


//--------------------- .note.nv.tkinfo           --------------------------
	.section	.note.nv.tkinfo,"",@"SHT_NOTE"
	.sectionflags	@"SHF_NOTE_NV_TKINFO"
	.tkinfo
        /*0018*/ 	.word	0x00000002
        /*0030*/ 	.string	""
        /*0030*/ 	.string	"ptxas"
        /*0030*/ 	.string	"Cuda compilation tools, release 13.0, V13.0.88"
        /*0030*/ 	.string	"Build cuda_13.0.r13.0/compiler.36424714_0"
        /*0030*/ 	.string	"-arch sm_100 -m 64 "



//--------------------- .note.nv.cuinfo           --------------------------
	.section	.note.nv.cuinfo,"",@"SHT_NOTE"
	.sectionflags	@"SHF_NOTE_NV_CUINFO"
        /*0018*/ 	.short	0x0002
        /*001a*/ 	.short	0x0064
        /*001c*/ 	.short	0x0082
	.zero		2


//--------------------- .nv.info                  --------------------------
	.section	.nv.info,"",@"SHT_CUDA_INFO"
	.align	4


	//----- nvinfo : EIATTR_REGCOUNT
	.align		4
        /*0000*/ 	.byte	0x04, 0x2f
        /*0002*/ 	.short	(.L_1 - .L_0)
	.align		4
.L_0:
        /*0004*/ 	.word	index@(_Z6kernelPfS_S_)
        /*0008*/ 	.word	0x00000010


	//----- nvinfo : EIATTR_FRAME_SIZE
	.align		4
.L_1:
        /*000c*/ 	.byte	0x04, 0x11
        /*000e*/ 	.short	(.L_3 - .L_2)
	.align		4
.L_2:
        /*0010*/ 	.word	index@(_Z6kernelPfS_S_)
        /*0014*/ 	.word	0x00000000


	//----- nvinfo : EIATTR_MIN_STACK_SIZE
	.align		4
.L_3:
        /*0018*/ 	.byte	0x04, 0x12
        /*001a*/ 	.short	(.L_5 - .L_4)
	.align		4
.L_4:
        /*001c*/ 	.word	index@(_Z6kernelPfS_S_)
        /*0020*/ 	.word	0x00000000
.L_5:


//--------------------- .nv.compat                --------------------------
	.section	.nv.compat,"",@"SHT_CUDA_COMPAT_INFO"
	.align	4
        /*0000*/ 	.byte	0x02, 0x09, 0x00, 0x00, 0x02, 0x02, 0x01, 0x00, 0x02, 0x05, 0x05, 0x00, 0x03, 0x07, 0x01, 0x01
        /*0010*/ 	.byte	0x02, 0x03, 0x00, 0x00, 0x02, 0x06, 0x01, 0x00, 0x04, 0x0b, 0x08, 0x00, 0x09, 0x00, 0x00, 0x00
        /*0020*/ 	.byte	0x00, 0x00, 0x00, 0x00


//--------------------- .nv.info._Z6kernelPfS_S_  --------------------------
	.section	.nv.info._Z6kernelPfS_S_,"",@"SHT_CUDA_INFO"
	.sectionflags	@""
	.align	4


	//----- nvinfo : EIATTR_CUDA_API_VERSION
	.align		4
        /*0000*/ 	.byte	0x04, 0x37
        /*0002*/ 	.short	(.L_7 - .L_6)
.L_6:
        /*0004*/ 	.word	0x00000082


	//----- nvinfo : EIATTR_KPARAM_INFO
	.align		4
.L_7:
        /*0008*/ 	.byte	0x04, 0x17
        /*000a*/ 	.short	(.L_9 - .L_8)
.L_8:
        /*000c*/ 	.word	0x00000000
        /*0010*/ 	.short	0x0002
        /*0012*/ 	.short	0x0010
        /*0014*/ 	.byte	0x00, 0xf5, 0x21, 0x00


	//----- nvinfo : EIATTR_KPARAM_INFO
	.align		4
.L_9:
        /*0018*/ 	.byte	0x04, 0x17
        /*001a*/ 	.short	(.L_11 - .L_10)
.L_10:
        /*001c*/ 	.word	0x00000000
        /*0020*/ 	.short	0x0001
        /*0022*/ 	.short	0x0008
        /*0024*/ 	.byte	0x00, 0xf5, 0x21, 0x00


	//----- nvinfo : EIATTR_KPARAM_INFO
	.align		4
.L_11:
        /*0028*/ 	.byte	0x04, 0x17
        /*002a*/ 	.short	(.L_13 - .L_12)
.L_12:
        /*002c*/ 	.word	0x00000000
        /*0030*/ 	.short	0x0000
        /*0032*/ 	.short	0x0000
        /*0034*/ 	.byte	0x00, 0xf5, 0x21, 0x00


	//----- nvinfo : EIATTR_SPARSE_MMA_MASK
	.align		4
.L_13:
        /*0038*/ 	.byte	0x03, 0x50
        /*003a*/ 	.short	0x0000


	//----- nvinfo : EIATTR_MAXREG_COUNT
	.align		4
        /*003c*/ 	.byte	0x03, 0x1b
        /*003e*/ 	.short	0x00ff


	//----- nvinfo : EIATTR_NUM_BARRIERS
	.align		4
        /*0040*/ 	.byte	0x02, 0x4c
        /*0042*/ 	.byte	0x01
	.zero		1


	//----- nvinfo : EIATTR_MERCURY_ISA_VERSION
	.align		4
        /*0044*/ 	.byte	0x03, 0x5f
        /*0046*/ 	.short	0x0101


	//----- nvinfo : EIATTR_VRC_CTA_INIT_COUNT
	.align		4
        /*0048*/ 	.byte	0x02, 0x4a
	.zero		1
	.zero		1


	//----- nvinfo : EIATTR_EXIT_INSTR_OFFSETS
	.align		4
        /*004c*/ 	.byte	0x04, 0x1c
        /*004e*/ 	.short	(.L_15 - .L_14)


	//   ....[0]....
.L_14:
        /*0050*/ 	.word	0x000002e0


	//   ....[1]....
        /*0054*/ 	.word	0x00000360


	//----- nvinfo : EIATTR_CRS_STACK_SIZE
	.align		4
.L_15:
        /*0058*/ 	.byte	0x04, 0x1e
        /*005a*/ 	.short	(.L_17 - .L_16)
.L_16:
        /*005c*/ 	.word	0x00000000


	//----- nvinfo : EIATTR_CBANK_PARAM_SIZE
	.align		4
.L_17:
        /*0060*/ 	.byte	0x03, 0x19
        /*0062*/ 	.short	0x0018


	//----- nvinfo : EIATTR_PARAM_CBANK
	.align		4
        /*0064*/ 	.byte	0x04, 0x0a
        /*0066*/ 	.short	(.L_19 - .L_18)
	.align		4
.L_18:
        /*0068*/ 	.word	index@(.nv.constant0._Z6kernelPfS_S_)
        /*006c*/ 	.short	0x0380
        /*006e*/ 	.short	0x0018


	//----- nvinfo : EIATTR_SW_WAR
	.align		4
.L_19:
        /*0070*/ 	.byte	0x04, 0x36
        /*0072*/ 	.short	(.L_21 - .L_20)
.L_20:
        /*0074*/ 	.word	0x00000008
.L_21:


//--------------------- .nv.callgraph             --------------------------
	.section	.nv.callgraph,"",@"SHT_CUDA_CALLGRAPH"
	.align	4
	.sectionentsize	8
	.align		4
        /*0000*/ 	.word	0x00000000
	.align		4
        /*0004*/ 	.word	0xffffffff
	.align		4
        /*0008*/ 	.word	0x00000000
	.align		4
        /*000c*/ 	.word	0xfffffffe
	.align		4
        /*0010*/ 	.word	0x00000000
	.align		4
        /*0014*/ 	.word	0xfffffffd
	.align		4
        /*0018*/ 	.word	0x00000000
	.align		4
        /*001c*/ 	.word	0xfffffffc


//--------------------- .text._Z6kernelPfS_S_     --------------------------
	.section	.text._Z6kernelPfS_S_,"ax",@progbits
	.align	128
        .global         _Z6kernelPfS_S_
        .type           _Z6kernelPfS_S_,@function
        .size           _Z6kernelPfS_S_,(.L_x_6 - _Z6kernelPfS_S_)
        .other          _Z6kernelPfS_S_,@"STO_CUDA_ENTRY STV_DEFAULT"
_Z6kernelPfS_S_:
.text._Z6kernelPfS_S_:
[----:B------:R-:W-:Y:S01]  /*0000*/  LDC R1, c[0x0][0x37c] ;  /* 0x0000df00ff017b82 */ /* 0x000fe20000000800 */
[----:B------:R-:W0:Y:S01]  /*0010*/  S2R R12, SR_TID.X ;  /* 0x00000000000c7919 */ /* 0x000e220000002100 */
[----:B------:R-:W1:Y:S01]  /*0020*/  LDCU.64 UR6, c[0x0][0x358] ;  /* 0x00006b00ff0677ac */ /* 0x000e620008000a00 */
[----:B------:R-:W-:Y:S01]  /*0030*/  BSSY.RECONVERGENT B0, `(.L_x_0) ;  /* 0x0000014000007945 */ /* 0x000fe20003800200 */
[----:B------:R-:W-:Y:S01]  /*0040*/  HFMA2 R10, -RZ, RZ, 0, 0 ;  /* 0x00000000ff0a7431 */ /* 0x000fe200000001ff */
[----:B------:R-:W0:Y:S02]  /*0050*/  S2R R13, SR_CTAID.X ;  /* 0x00000000000d7919 */ /* 0x000e240000002500 */
[----:B0-----:R-:W-:-:S05]  /*0060*/  IMAD R0, R13, 0x100, R12 ;  /* 0x000001000d007824 */ /* 0x001fca00078e020c */
[----:B------:R-:W-:-:S13]  /*0070*/  ISETP.GT.AND P0, PT, R0, 0x83ff, PT ;  /* 0x000083ff0000780c */ /* 0x000fda0003f04270 */
[----:B-1----:R-:W-:Y:S05]  /*0080*/  @P0 BRA `(.L_x_1) ;  /* 0x0000000000380947 */ /* 0x002fea0003800000 */
[----:B------:R-:W0:Y:S01]  /*0090*/  LDCU UR4, c[0x0][0x360] ;  /* 0x00006c00ff0477ac */ /* 0x000e220008000800 */
[----:B------:R-:W0:Y:S01]  /*00a0*/  LDC R11, c[0x0][0x370] ;  /* 0x0000dc00ff0b7b82 */ /* 0x000e220000000800 */
[----:B------:R-:W-:-:S07]  /*00b0*/  IMAD.MOV.U32 R10, RZ, RZ, RZ ;  /* 0x000000ffff0a7224 */ /* 0x000fce00078e00ff */
[----:B------:R-:W1:Y:S08]  /*00c0*/  LDC.64 R6, c[0x0][0x380] ;  /* 0x0000e000ff067b82 */ /* 0x000e700000000a00 */
[----:B------:R-:W2:Y:S01]  /*00d0*/  LDC.64 R8, c[0x0][0x388] ;  /* 0x0000e200ff087b82 */ /* 0x000ea20000000a00 */
[----:B0-----:R-:W-:-:S07]  /*00e0*/  IMAD R11, R11, UR4, RZ ;  /* 0x000000040b0b7c24 */ /* 0x001fce000f8e02ff */
.L_x_2:
[----:B-1----:R-:W-:-:S04]  /*00f0*/  IMAD.WIDE R2, R0, 0x4, R6 ;  /* 0x0000000400027825 */ /* 0x002fc800078e0206 */
[----:B--2---:R-:W-:Y:S02]  /*0100*/  IMAD.WIDE R4, R0, 0x4, R8 ;  /* 0x0000000400047825 */ /* 0x004fe400078e0208 */
[----:B------:R-:W2:Y:S04]  /*0110*/  LDG.E R3, desc[UR6][R2.64] ;  /* 0x0000000602037981 */ /* 0x000ea8000c1e1900 */
[----:B------:R-:W2:Y:S01]  /*0120*/  LDG.E R4, desc[UR6][R4.64] ;  /* 0x0000000604047981 */ /* 0x000ea2000c1e1900 */
[----:B------:R-:W-:-:S04]  /*0130*/  IADD3 R0, PT, PT, R11, R0, RZ ;  /* 0x000000000b007210 */ /* 0x000fc80007ffe0ff */
[----:B------:R-:W-:Y:S01]  /*0140*/  ISETP.GE.AND P0, PT, R0, 0x8400, PT ;  /* 0x000084000000780c */ /* 0x000fe20003f06270 */
[----:B--2---:R-:W-:-:S12]  /*0150*/  FFMA R10, R3, R4, R10 ;  /* 0x00000004030a7223 */ /* 0x004fd8000000000a */
[----:B------:R-:W-:Y:S05]  /*0160*/  @!P0 BRA `(.L_x_2) ;  /* 0xfffffffc00e08947 */ /* 0x000fea000383ffff */
.L_x_1:
[----:B------:R-:W-:Y:S05]  /*0170*/  BSYNC.RECONVERGENT B0 ;  /* 0x0000000000007941 */ /* 0x000fea0003800200 */
.L_x_0:
[----:B------:R-:W0:Y:S01]  /*0180*/  S2UR UR5, SR_CgaCtaId ;  /* 0x00000000000579c3 */ /* 0x000e220000008800 */
[----:B------:R-:W-:Y:S01]  /*0190*/  UMOV UR4, 0x400 ;  /* 0x0000040000047882 */ /* 0x000fe20000000000 */
[----:B------:R-:W1:Y:S01]  /*01a0*/  LDCU UR8, c[0x0][0x360] ;  /* 0x00006c00ff0877ac */ /* 0x000e620008000800 */
[----:B------:R-:W-:Y:S01]  /*01b0*/  ISETP.NE.AND P0, PT, R12, RZ, PT ;  /* 0x000000ff0c00720c */ /* 0x000fe20003f05270 */
[----:B-1----:R-:W-:Y:S02]  /*01c0*/  UISETP.GE.U32.AND UP0, UPT, UR8, 0x2, UPT ;  /* 0x000000020800788c */ /* 0x002fe4000bf06070 */
[----:B0-----:R-:W-:-:S06]  /*01d0*/  ULEA UR4, UR5, UR4, 0x18 ;  /* 0x0000000405047291 */ /* 0x001fcc000f8ec0ff */
[----:B------:R-:W-:-:S05]  /*01e0*/  LEA R3, R12, UR4, 0x2 ;  /* 0x000000040c037c11 */ /* 0x000fca000f8e10ff */
[----:B------:R0:W-:Y:S01]  /*01f0*/  STS [R3], R10 ;  /* 0x0000000a03007388 */ /* 0x0001e20000000800 */
[----:B------:R-:W-:Y:S06]  /*0200*/  BAR.SYNC.DEFER_BLOCKING 0x0 ;  /* 0x0000000000007b1d */ /* 0x000fec0000010000 */
[----:B------:R-:W-:Y:S05]  /*0210*/  BRA.U !UP0, `(.L_x_3) ;  /* 0x0000000108307547 */ /* 0x000fea000b800000 */
[----:B------:R-:W-:-:S07]  /*0220*/  IMAD.U32 R0, RZ, RZ, UR8 ;  /* 0x00000008ff007e24 */ /* 0x000fce000f8e00ff */
.L_x_4:
[----:B------:R-:W-:-:S04]  /*0230*/  SHF.R.U32.HI R6, RZ, 0x1, R0 ;  /* 0x00000001ff067819 */ /* 0x000fc80000011600 */
[----:B------:R-:W-:-:S13]  /*0240*/  ISETP.GE.U32.AND P1, PT, R12, R6, PT ;  /* 0x000000060c00720c */ /* 0x000fda0003f26070 */
[----:B------:R-:W-:Y:S01]  /*0250*/  @!P1 LEA R2, R6, R3, 0x2 ;  /* 0x0000000306029211 */ /* 0x000fe200078e10ff */
[----:B------:R-:W-:Y:S05]  /*0260*/  @!P1 LDS R5, [R3] ;  /* 0x0000000003059984 */ /* 0x000fea0000000800 */
[----:B------:R-:W1:Y:S02]  /*0270*/  @!P1 LDS R2, [R2] ;  /* 0x0000000002029984 */ /* 0x000e640000000800 */
[----:B-1----:R-:W-:-:S05]  /*0280*/  @!P1 FADD R4, R2, R5 ;  /* 0x0000000502049221 */ /* 0x002fca0000000000 */
[----:B------:R1:W-:Y:S01]  /*0290*/  @!P1 STS [R3], R4 ;  /* 0x0000000403009388 */ /* 0x0003e20000000800 */
[----:B------:R-:W-:Y:S01]  /*02a0*/  BAR.SYNC.DEFER_BLOCKING 0x0 ;  /* 0x0000000000007b1d */ /* 0x000fe20000010000 */
[----:B------:R-:W-:Y:S01]  /*02b0*/  ISETP.GT.U32.AND P1, PT, R0, 0x3, PT ;  /* 0x000000030000780c */ /* 0x000fe20003f24070 */
[----:B------:R-:W-:-:S12]  /*02c0*/  IMAD.MOV.U32 R0, RZ, RZ, R6 ;  /* 0x000000ffff007224 */ /* 0x000fd800078e0006 */
[----:B-1----:R-:W-:Y:S05]  /*02d0*/  @P1 BRA `(.L_x_4) ;  /* 0xfffffffc00d41947 */ /* 0x002fea000383ffff */
.L_x_3:
[----:B------:R-:W-:Y:S05]  /*02e0*/  @P0 EXIT ;  /* 0x000000000000094d */ /* 0x000fea0003800000 */
[----:B------:R-:W1:Y:S01]  /*02f0*/  S2UR UR5, SR_CgaCtaId ;  /* 0x00000000000579c3 */ /* 0x000e620000008800 */
[----:B------:R-:W-:-:S07]  /*0300*/  UMOV UR4, 0x400 ;  /* 0x0000040000047882 */ /* 0x000fce0000000000 */
[----:B0-----:R-:W0:Y:S01]  /*0310*/  LDC.64 R2, c[0x0][0x390] ;  /* 0x0000e400ff027b82 */ /* 0x001e220000000a00 */
[----:B-1----:R-:W-:Y:S01]  /*0320*/  ULEA UR4, UR5, UR4, 0x18 ;  /* 0x0000000405047291 */ /* 0x002fe2000f8ec0ff */
[----:B0-----:R-:W-:-:S08]  /*0330*/  IMAD.WIDE.U32 R2, R13, 0x4, R2 ;  /* 0x000000040d027825 */ /* 0x001fd000078e0002 */
[----:B------:R-:W0:Y:S04]  /*0340*/  LDS R5, [UR4] ;  /* 0x00000004ff057984 */ /* 0x000e280008000800 */
[----:B0-----:R-:W-:Y:S01]  /*0350*/  STG.E desc[UR6][R2.64], R5 ;  /* 0x0000000502007986 */ /* 0x001fe2000c101906 */
[----:B------:R-:W-:Y:S05]  /*0360*/  EXIT ;  /* 0x000000000000794d */ /* 0x000fea0003800000 */
.L_x_5:
[----:B------:R-:W-:-:S00]  /*0370*/  BRA `(.L_x_5) ;  /* 0xfffffffc00fc7947 */ /* 0x000fc0000383ffff */
[----:B------:R-:W-:-:S00]  /*0380*/  NOP ;  /* 0x0000000000007918 */ /* 0x000fc00000000000 */
[----:B------:R-:W-:-:S00]  /*0390*/  NOP ;  /* 0x0000000000007918 */ /* 0x000fc00000000000 */
[----:B------:R-:W-:-:S00]  /*03a0*/  NOP ;  /* 0x0000000000007918 */ /* 0x000fc00000000000 */
[----:B------:R-:W-:-:S00]  /*03b0*/  NOP ;  /* 0x0000000000007918 */ /* 0x000fc00000000000 */
[----:B------:R-:W-:-:S00]  /*03c0*/  NOP ;  /* 0x0000000000007918 */ /* 0x000fc00000000000 */
[----:B------:R-:W-:-:S00]  /*03d0*/  NOP ;  /* 0x0000000000007918 */ /* 0x000fc00000000000 */
[----:B------:R-:W-:-:S00]  /*03e0*/  NOP ;  /* 0x0000000000007918 */ /* 0x000fc00000000000 */
[----:B------:R-:W-:-:S00]  /*03f0*/  NOP ;  /* 0x0000000000007918 */ /* 0x000fc00000000000 */
.L_x_6:


//--------------------- .nv.shared._Z6kernelPfS_S_ --------------------------
	.section	.nv.shared._Z6kernelPfS_S_,"aw",@nobits
	.sectionflags	@""
	.align	4
.nv.shared._Z6kernelPfS_S_:
	.zero		2048


//--------------------- .nv.shared.reserved.0     --------------------------
	.section	.nv.shared.reserved.0,"aw",@nobits
	.weak		__nv_reservedSMEM_offset_0_alias
	.size		__nv_reservedSMEM_offset_0_alias, 0, 64
	.other		__nv_reservedSMEM_offset_0_alias,@"STO_CUDA_RESERVED_SHARED STV_DEFAULT"
__nv_reservedSMEM_offset_0_alias:
	.zero		0
	.zero		64


//--------------------- .nv.constant0._Z6kernelPfS_S_ --------------------------
	.section	.nv.constant0._Z6kernelPfS_S_,"a",@progbits
	.sectionflags	@""
	.align	4
.nv.constant0._Z6kernelPfS_S_:
	.zero		920


//--------------------- SYMBOLS --------------------------

	.type		.nv.reservedSmem.offset0,@object
	.size		.nv.reservedSmem.offset0,0x4
	.type		.nv.reservedSmem.cap,@object
	.size		.nv.reservedSmem.cap,0x4
